//
// Generated by NVIDIA NVVM Compiler
//
// Compiler Build ID: CL-36424714
// Cuda compilation tools, release 13.0, V13.0.88
// Based on NVVM 20.0.0
//

.version 9.0
.target sm_100
.address_size 64

	// .globl	_Z39stencil7_csr_partitioned_halo_kernel_3dPKiS0_PKdS2_S2_S2_Pdiiii

.visible .entry _Z39stencil7_csr_partitioned_halo_kernel_3dPKiS0_PKdS2_S2_S2_Pdiiii(
	.param .u64 .ptr .align 1 _Z39stencil7_csr_partitioned_halo_kernel_3dPKiS0_PKdS2_S2_S2_Pdiiii_param_0,
	.param .u64 .ptr .align 1 _Z39stencil7_csr_partitioned_halo_kernel_3dPKiS0_PKdS2_S2_S2_Pdiiii_param_1,
	.param .u64 .ptr .align 1 _Z39stencil7_csr_partitioned_halo_kernel_3dPKiS0_PKdS2_S2_S2_Pdiiii_param_2,
	.param .u64 .ptr .align 1 _Z39stencil7_csr_partitioned_halo_kernel_3dPKiS0_PKdS2_S2_S2_Pdiiii_param_3,
	.param .u64 .ptr .align 1 _Z39stencil7_csr_partitioned_halo_kernel_3dPKiS0_PKdS2_S2_S2_Pdiiii_param_4,
	.param .u64 .ptr .align 1 _Z39stencil7_csr_partitioned_halo_kernel_3dPKiS0_PKdS2_S2_S2_Pdiiii_param_5,
	.param .u64 .ptr .align 1 _Z39stencil7_csr_partitioned_halo_kernel_3dPKiS0_PKdS2_S2_S2_Pdiiii_param_6,
	.param .u32 _Z39stencil7_csr_partitioned_halo_kernel_3dPKiS0_PKdS2_S2_S2_Pdiiii_param_7,
	.param .u32 _Z39stencil7_csr_partitioned_halo_kernel_3dPKiS0_PKdS2_S2_S2_Pdiiii_param_8,
	.param .u32 _Z39stencil7_csr_partitioned_halo_kernel_3dPKiS0_PKdS2_S2_S2_Pdiiii_param_9,
	.param .u32 _Z39stencil7_csr_partitioned_halo_kernel_3dPKiS0_PKdS2_S2_S2_Pdiiii_param_10
)
{
	.reg .pred 	%p<77>;
	.reg .b32 	%r<82>;
	.reg .b64 	%rd<75>;
	.reg .b64 	%fd<76>;

	ld.param.u64 	%rd14, [_Z39stencil7_csr_partitioned_halo_kernel_3dPKiS0_PKdS2_S2_S2_Pdiiii_param_0];
	ld.param.u64 	%rd10, [_Z39stencil7_csr_partitioned_halo_kernel_3dPKiS0_PKdS2_S2_S2_Pdiiii_param_1];
	ld.param.u64 	%rd15, [_Z39stencil7_csr_partitioned_halo_kernel_3dPKiS0_PKdS2_S2_S2_Pdiiii_param_2];
	ld.param.u64 	%rd16, [_Z39stencil7_csr_partitioned_halo_kernel_3dPKiS0_PKdS2_S2_S2_Pdiiii_param_3];
	ld.param.u64 	%rd11, [_Z39stencil7_csr_partitioned_halo_kernel_3dPKiS0_PKdS2_S2_S2_Pdiiii_param_4];
	ld.param.u64 	%rd12, [_Z39stencil7_csr_partitioned_halo_kernel_3dPKiS0_PKdS2_S2_S2_Pdiiii_param_5];
	ld.param.u32 	%r26, [_Z39stencil7_csr_partitioned_halo_kernel_3dPKiS0_PKdS2_S2_S2_Pdiiii_param_7];
	ld.param.u32 	%r27, [_Z39stencil7_csr_partitioned_halo_kernel_3dPKiS0_PKdS2_S2_S2_Pdiiii_param_8];
	ld.param.u32 	%r28, [_Z39stencil7_csr_partitioned_halo_kernel_3dPKiS0_PKdS2_S2_S2_Pdiiii_param_10];
	cvta.to.global.u64 	%rd1, %rd15;
	cvta.to.global.u64 	%rd2, %rd16;
	cvta.to.global.u64 	%rd3, %rd11;
	cvta.to.global.u64 	%rd4, %rd12;
	cvta.to.global.u64 	%rd5, %rd10;
	cvta.to.global.u64 	%rd6, %rd14;
	mov.u32 	%r29, %ctaid.x;
	mov.u32 	%r30, %ntid.x;
	mov.u32 	%r31, %tid.x;
	mad.lo.s32 	%r1, %r29, %r30, %r31;
	setp.ge.s32 	%p1, %r1, %r26;
	@%p1 bra 	$L__BB0_41;
	add.s32 	%r32, %r27, %r1;
	mul.lo.s32 	%r2, %r28, %r28;
	div.s32 	%r33, %r32, %r2;
	div.s32 	%r35, %r32, %r28;
	rem.s32 	%r36, %r35, %r28;
	mul.lo.s32 	%r38, %r35, %r28;
	sub.s32 	%r39, %r32, %r38;
	div.s32 	%r41, %r26, %r2;
	div.s32 	%r43, %r1, %r2;
	add.s32 	%r45, %r28, -1;
	min.s32 	%r46, %r33, %r36;
	max.s32 	%r47, %r33, %r36;
	min.s32 	%r48, %r46, %r39;
	max.s32 	%r49, %r47, %r39;
	setp.ge.s32 	%p2, %r49, %r45;
	min.s32 	%r50, %r48, %r43;
	setp.lt.s32 	%p3, %r50, 1;
	add.s32 	%r51, %r41, -1;
	setp.ge.s32 	%p4, %r43, %r51;
	or.pred  	%p5, %p2, %p4;
	or.pred  	%p6, %p5, %p3;
	@%p6 bra 	$L__BB0_3;
	mul.wide.s32 	%rd57, %r1, 4;
	add.s64 	%rd58, %rd6, %rd57;
	ld.global.nc.u32 	%r74, [%rd58];
	mul.wide.s32 	%rd59, %r74, 8;
	add.s64 	%rd60, %rd1, %rd59;
	ld.global.nc.f64 	%fd46, [%rd60];
	sub.s32 	%r75, %r1, %r2;
	mul.wide.s32 	%rd61, %r75, 8;
	add.s64 	%rd62, %rd2, %rd61;
	ld.global.nc.f64 	%fd47, [%rd62];
	ld.global.nc.f64 	%fd48, [%rd60+8];
	sub.s32 	%r76, %r1, %r28;
	mul.wide.s32 	%rd63, %r76, 8;
	add.s64 	%rd64, %rd2, %rd63;
	ld.global.nc.f64 	%fd49, [%rd64];
	mul.f64 	%fd50, %fd48, %fd49;
	fma.rn.f64 	%fd51, %fd46, %fd47, %fd50;
	ld.global.nc.f64 	%fd52, [%rd60+16];
	mul.wide.s32 	%rd65, %r28, 8;
	add.s64 	%rd66, %rd64, %rd65;
	ld.global.nc.f64 	%fd53, [%rd66+-8];
	fma.rn.f64 	%fd54, %fd52, %fd53, %fd51;
	ld.global.nc.f64 	%fd55, [%rd60+24];
	ld.global.nc.f64 	%fd56, [%rd66];
	fma.rn.f64 	%fd57, %fd55, %fd56, %fd54;
	ld.global.nc.f64 	%fd58, [%rd60+32];
	ld.global.nc.f64 	%fd59, [%rd66+8];
	fma.rn.f64 	%fd60, %fd58, %fd59, %fd57;
	ld.global.nc.f64 	%fd61, [%rd60+40];
	add.s64 	%rd67, %rd66, %rd65;
	ld.global.nc.f64 	%fd62, [%rd67];
	fma.rn.f64 	%fd63, %fd61, %fd62, %fd60;
	ld.global.nc.f64 	%fd64, [%rd60+48];
	mul.wide.u32 	%rd68, %r2, 8;
	add.s64 	%rd69, %rd66, %rd68;
	ld.global.nc.f64 	%fd65, [%rd69];
	fma.rn.f64 	%fd75, %fd64, %fd65, %fd63;
	bra.uni 	$L__BB0_40;
$L__BB0_3:
	mul.wide.s32 	%rd17, %r1, 4;
	add.s64 	%rd18, %rd6, %rd17;
	ld.global.nc.u32 	%r3, [%rd18];
	ld.global.nc.u32 	%r4, [%rd18+4];
	setp.ge.s32 	%p7, %r3, %r4;
	mov.f64 	%fd75, 0d0000000000000000;
	@%p7 bra 	$L__BB0_40;
	add.s32 	%r5, %r27, %r26;
	sub.s32 	%r6, %r27, %r2;
	add.s32 	%r7, %r2, %r5;
	sub.s32 	%r8, %r2, %r27;
	sub.s32 	%r52, %r4, %r3;
	and.b32  	%r9, %r52, 3;
	setp.eq.s32 	%p8, %r9, 0;
	mov.f64 	%fd75, 0d0000000000000000;
	mov.u32 	%r79, %r3;
	@%p8 bra 	$L__BB0_13;
	neg.s32 	%r77, %r9;
	mov.f64 	%fd75, 0d0000000000000000;
	mov.u32 	%r79, %r3;
$L__BB0_6:
	.pragma "nounroll";
	mul.wide.s32 	%rd19, %r79, 4;
	add.s64 	%rd20, %rd5, %rd19;
	ld.global.nc.u32 	%r53, [%rd20];
	setp.ge.s32 	%p9, %r53, %r27;
	setp.lt.s32 	%p10, %r53, %r5;
	and.pred  	%p11, %p9, %p10;
	@%p11 bra 	$L__BB0_11;
	setp.ne.s64 	%p12, %rd11, 0;
	setp.ge.s32 	%p13, %r53, %r6;
	and.pred  	%p14, %p12, %p13;
	setp.lt.s32 	%p15, %r53, %r27;
	and.pred  	%p16, %p15, %p14;
	@%p16 bra 	$L__BB0_10;
	setp.eq.s64 	%p17, %rd12, 0;
	or.pred  	%p19, %p17, %p10;
	setp.ge.s32 	%p20, %r53, %r7;
	mov.f64 	%fd67, 0d0000000000000000;
	or.pred  	%p21, %p19, %p20;
	@%p21 bra 	$L__BB0_12;
	sub.s32 	%r54, %r53, %r5;
	mul.wide.s32 	%rd21, %r54, 8;
	add.s64 	%rd22, %rd4, %rd21;
	ld.global.nc.f64 	%fd67, [%rd22];
	bra.uni 	$L__BB0_12;
$L__BB0_10:
	add.s32 	%r55, %r8, %r53;
	mul.wide.s32 	%rd23, %r55, 8;
	add.s64 	%rd24, %rd3, %rd23;
	ld.global.nc.f64 	%fd67, [%rd24];
	bra.uni 	$L__BB0_12;
$L__BB0_11:
	sub.s32 	%r56, %r53, %r27;
	mul.wide.s32 	%rd25, %r56, 8;
	add.s64 	%rd26, %rd2, %rd25;
	ld.global.nc.f64 	%fd67, [%rd26];
$L__BB0_12:
	mul.wide.s32 	%rd27, %r79, 8;
	add.s64 	%rd28, %rd1, %rd27;
	ld.global.nc.f64 	%fd37, [%rd28];
	fma.rn.f64 	%fd75, %fd67, %fd37, %fd75;
	add.s32 	%r79, %r79, 1;
	add.s32 	%r77, %r77, 1;
	setp.ne.s32 	%p22, %r77, 0;
	@%p22 bra 	$L__BB0_6;
$L__BB0_13:
	sub.s32 	%r57, %r3, %r4;
	setp.gt.u32 	%p23, %r57, -4;
	@%p23 bra 	$L__BB0_40;
	sub.s32 	%r80, %r79, %r4;
	add.s64 	%rd7, %rd1, 16;
$L__BB0_15:
	ld.param.u64 	%rd73, [_Z39stencil7_csr_partitioned_halo_kernel_3dPKiS0_PKdS2_S2_S2_Pdiiii_param_1];
	mul.wide.s32 	%rd29, %r79, 4;
	cvta.to.global.u64 	%rd30, %rd73;
	add.s64 	%rd31, %rd30, %rd29;
	add.s64 	%rd8, %rd31, 8;
	ld.global.nc.u32 	%r58, [%rd31];
	setp.lt.s32 	%p24, %r58, %r27;
	setp.ge.s32 	%p25, %r58, %r5;
	or.pred  	%p26, %p24, %p25;
	@%p26 bra 	$L__BB0_17;
	sub.s32 	%r61, %r58, %r27;
	mul.wide.s32 	%rd36, %r61, 8;
	add.s64 	%rd37, %rd2, %rd36;
	ld.global.nc.f64 	%fd71, [%rd37];
	bra.uni 	$L__BB0_21;
$L__BB0_17:
	setp.eq.s64 	%p27, %rd11, 0;
	setp.lt.s32 	%p28, %r58, %r6;
	or.pred  	%p29, %p27, %p28;
	setp.ge.s32 	%p30, %r58, %r27;
	or.pred  	%p31, %p30, %p29;
	@%p31 bra 	$L__BB0_19;
	add.s32 	%r60, %r8, %r58;
	mul.wide.s32 	%rd34, %r60, 8;
	add.s64 	%rd35, %rd3, %rd34;
	ld.global.nc.f64 	%fd71, [%rd35];
	bra.uni 	$L__BB0_21;
$L__BB0_19:
	setp.eq.s64 	%p32, %rd12, 0;
	setp.lt.s32 	%p33, %r58, %r5;
	or.pred  	%p34, %p32, %p33;
	setp.ge.s32 	%p35, %r58, %r7;
	mov.f64 	%fd71, 0d0000000000000000;
	or.pred  	%p36, %p34, %p35;
	@%p36 bra 	$L__BB0_21;
	sub.s32 	%r59, %r58, %r5;
	mul.wide.s32 	%rd32, %r59, 8;
	add.s64 	%rd33, %rd4, %rd32;
	ld.global.nc.f64 	%fd71, [%rd33];
$L__BB0_21:
	mul.wide.s32 	%rd38, %r79, 8;
	add.s64 	%rd9, %rd7, %rd38;
	ld.global.nc.f64 	%fd39, [%rd9+-16];
	fma.rn.f64 	%fd15, %fd71, %fd39, %fd75;
	ld.global.nc.u32 	%r62, [%rd8+-4];
	setp.ge.s32 	%p37, %r62, %r27;
	setp.lt.s32 	%p38, %r62, %r5;
	and.pred  	%p39, %p37, %p38;
	@%p39 bra 	$L__BB0_26;
	setp.ne.s64 	%p40, %rd11, 0;
	setp.ge.s32 	%p41, %r62, %r6;
	and.pred  	%p42, %p40, %p41;
	setp.lt.s32 	%p43, %r62, %r27;
	and.pred  	%p44, %p43, %p42;
	@%p44 bra 	$L__BB0_25;
	setp.eq.s64 	%p45, %rd12, 0;
	or.pred  	%p47, %p45, %p38;
	setp.ge.s32 	%p48, %r62, %r7;
	mov.f64 	%fd72, 0d0000000000000000;
	or.pred  	%p49, %p47, %p48;
	@%p49 bra 	$L__BB0_27;
	sub.s32 	%r63, %r62, %r5;
	mul.wide.s32 	%rd39, %r63, 8;
	add.s64 	%rd40, %rd4, %rd39;
	ld.global.nc.f64 	%fd72, [%rd40];
	bra.uni 	$L__BB0_27;
$L__BB0_25:
	add.s32 	%r64, %r8, %r62;
	mul.wide.s32 	%rd41, %r64, 8;
	add.s64 	%rd42, %rd3, %rd41;
	ld.global.nc.f64 	%fd72, [%rd42];
	bra.uni 	$L__BB0_27;
$L__BB0_26:
	sub.s32 	%r65, %r62, %r27;
	mul.wide.s32 	%rd43, %r65, 8;
	add.s64 	%rd44, %rd2, %rd43;
	ld.global.nc.f64 	%fd72, [%rd44];
$L__BB0_27:
	ld.global.nc.f64 	%fd41, [%rd9+-8];
	fma.rn.f64 	%fd20, %fd72, %fd41, %fd15;
	ld.global.nc.u32 	%r66, [%rd8];
	setp.ge.s32 	%p50, %r66, %r27;
	setp.lt.s32 	%p51, %r66, %r5;
	and.pred  	%p52, %p50, %p51;
	@%p52 bra 	$L__BB0_32;
	setp.ne.s64 	%p53, %rd11, 0;
	setp.ge.s32 	%p54, %r66, %r6;
	and.pred  	%p55, %p53, %p54;
	setp.lt.s32 	%p56, %r66, %r27;
	and.pred  	%p57, %p56, %p55;
	@%p57 bra 	$L__BB0_31;
	setp.eq.s64 	%p58, %rd12, 0;
	or.pred  	%p60, %p58, %p51;
	setp.ge.s32 	%p61, %r66, %r7;
	mov.f64 	%fd73, 0d0000000000000000;
	or.pred  	%p62, %p60, %p61;
	@%p62 bra 	$L__BB0_33;
	sub.s32 	%r67, %r66, %r5;
	mul.wide.s32 	%rd45, %r67, 8;
	add.s64 	%rd46, %rd4, %rd45;
	ld.global.nc.f64 	%fd73, [%rd46];
	bra.uni 	$L__BB0_33;
$L__BB0_31:
	add.s32 	%r68, %r8, %r66;
	mul.wide.s32 	%rd47, %r68, 8;
	add.s64 	%rd48, %rd3, %rd47;
	ld.global.nc.f64 	%fd73, [%rd48];
	bra.uni 	$L__BB0_33;
$L__BB0_32:
	sub.s32 	%r69, %r66, %r27;
	mul.wide.s32 	%rd49, %r69, 8;
	add.s64 	%rd50, %rd2, %rd49;
	ld.global.nc.f64 	%fd73, [%rd50];
$L__BB0_33:
	ld.global.nc.f64 	%fd43, [%rd9];
	fma.rn.f64 	%fd25, %fd73, %fd43, %fd20;
	ld.global.nc.u32 	%r70, [%rd8+4];
	setp.ge.s32 	%p63, %r70, %r27;
	setp.lt.s32 	%p64, %r70, %r5;
	and.pred  	%p65, %p63, %p64;
	@%p65 bra 	$L__BB0_38;
	setp.ne.s64 	%p66, %rd11, 0;
	setp.ge.s32 	%p67, %r70, %r6;
	and.pred  	%p68, %p66, %p67;
	setp.lt.s32 	%p69, %r70, %r27;
	and.pred  	%p70, %p69, %p68;
	@%p70 bra 	$L__BB0_37;
	setp.eq.s64 	%p71, %rd12, 0;
	setp.lt.s32 	%p72, %r70, %r5;
	or.pred  	%p73, %p71, %p72;
	setp.ge.s32 	%p74, %r70, %r7;
	mov.f64 	%fd74, 0d0000000000000000;
	or.pred  	%p75, %p73, %p74;
	@%p75 bra 	$L__BB0_39;
	sub.s32 	%r71, %r70, %r5;
	mul.wide.s32 	%rd51, %r71, 8;
	add.s64 	%rd52, %rd4, %rd51;
	ld.global.nc.f64 	%fd74, [%rd52];
	bra.uni 	$L__BB0_39;
$L__BB0_37:
	add.s32 	%r72, %r8, %r70;
	mul.wide.s32 	%rd53, %r72, 8;
	add.s64 	%rd54, %rd3, %rd53;
	ld.global.nc.f64 	%fd74, [%rd54];
	bra.uni 	$L__BB0_39;
$L__BB0_38:
	sub.s32 	%r73, %r70, %r27;
	mul.wide.s32 	%rd55, %r73, 8;
	add.s64 	%rd56, %rd2, %rd55;
	ld.global.nc.f64 	%fd74, [%rd56];
$L__BB0_39:
	ld.global.nc.f64 	%fd45, [%rd9+8];
	fma.rn.f64 	%fd75, %fd74, %fd45, %fd25;
	add.s32 	%r79, %r79, 4;
	add.s32 	%r80, %r80, 4;
	setp.ne.s32 	%p76, %r80, 0;
	@%p76 bra 	$L__BB0_15;
$L__BB0_40:
	ld.param.u64 	%rd74, [_Z39stencil7_csr_partitioned_halo_kernel_3dPKiS0_PKdS2_S2_S2_Pdiiii_param_6];
	cvta.to.global.u64 	%rd70, %rd74;
	mul.wide.s32 	%rd71, %r1, 8;
	add.s64 	%rd72, %rd70, %rd71;
	st.global.f64 	[%rd72], %fd75;
$L__BB0_41:
	ret;

}


// ===== COMPILED SASS (sm_100) =====

	.target	sm_100

	.elftype	@"ET_EXEC"


//--------------------- .note.nv.tkinfo           --------------------------
	.section	.note.nv.tkinfo,"",@"SHT_NOTE"
	.sectionflags	@"SHF_NOTE_NV_TKINFO"
	.tkinfo
        /*0018*/ 	.word	0x00000002
        /*0030*/ 	.string	""
        /*0030*/ 	.string	"ptxas"
        /*0030*/ 	.string	"Cuda compilation tools, release 13.0, V13.0.88"
        /*0030*/ 	.string	"Build cuda_13.0.r13.0/compiler.36424714_0"
        /*0030*/ 	.string	"-arch sm_100 -m 64 "



//--------------------- .note.nv.cuinfo           --------------------------
	.section	.note.nv.cuinfo,"",@"SHT_NOTE"
	.sectionflags	@"SHF_NOTE_NV_CUINFO"
        /*0018*/ 	.short	0x0002
        /*001a*/ 	.short	0x0064
        /*001c*/ 	.short	0x0082
	.zero		2


//--------------------- .nv.info                  --------------------------
	.section	.nv.info,"",@"SHT_CUDA_INFO"
	.align	4


	//----- nvinfo : EIATTR_REGCOUNT
	.align		4
        /*0000*/ 	.byte	0x04, 0x2f
        /*0002*/ 	.short	(.L_1 - .L_0)
	.align		4
.L_0:
        /*0004*/ 	.word	index@(_Z39stencil7_csr_partitioned_halo_kernel_3dPKiS0_PKdS2_S2_S2_Pdiiii)
        /*0008*/ 	.word	0x00000020


	//----- nvinfo : EIATTR_FRAME_SIZE
	.align		4
.L_1:
        /*000c*/ 	.byte	0x04, 0x11
        /*000e*/ 	.short	(.L_3 - .L_2)
	.align		4
.L_2:
        /*0010*/ 	.word	index@(_Z39stencil7_csr_partitioned_halo_kernel_3dPKiS0_PKdS2_S2_S2_Pdiiii)
        /*0014*/ 	.word	0x00000000


	//----- nvinfo : EIATTR_MIN_STACK_SIZE
	.align		4
.L_3:
        /*0018*/ 	.byte	0x04, 0x12
        /*001a*/ 	.short	(.L_5 - .L_4)
	.align		4
.L_4:
        /*001c*/ 	.word	index@(_Z39stencil7_csr_partitioned_halo_kernel_3dPKiS0_PKdS2_S2_S2_Pdiiii)
        /*0020*/ 	.word	0x00000000
.L_5:


//--------------------- .nv.compat                --------------------------
	.section	.nv.compat,"",@"SHT_CUDA_COMPAT_INFO"
	.align	4
        /*0000*/ 	.byte	0x02, 0x09, 0x00, 0x00, 0x02, 0x02, 0x01, 0x00, 0x02, 0x05, 0x05, 0x00, 0x03, 0x07, 0x01, 0x01
        /*0010*/ 	.byte	0x02, 0x03, 0x00, 0x00, 0x02, 0x06, 0x01, 0x00, 0x04, 0x0b, 0x08, 0x00, 0x01, 0x00, 0x00, 0x00
        /*0020*/ 	.byte	0x00, 0x00, 0x00, 0x00


//--------------------- .nv.info._Z39stencil7_csr_partitioned_halo_kernel_3dPKiS0_PKdS2_S2_S2_Pdiiii --------------------------
	.section	.nv.info._Z39stencil7_csr_partitioned_halo_kernel_3dPKiS0_PKdS2_S2_S2_Pdiiii,"",@"SHT_CUDA_INFO"
	.sectionflags	@""
	.align	4


	//----- nvinfo : EIATTR_CUDA_API_VERSION
	.align		4
        /*0000*/ 	.byte	0x04, 0x37
        /*0002*/ 	.short	(.L_7 - .L_6)
.L_6:
        /*0004*/ 	.word	0x00000082


	//----- nvinfo : EIATTR_KPARAM_INFO
	.align		4
.L_7:
        /*0008*/ 	.byte	0x04, 0x17
        /*000a*/ 	.short	(.L_9 - .L_8)
.L_8:
        /*000c*/ 	.word	0x00000000
        /*0010*/ 	.short	0x000a
        /*0012*/ 	.short	0x0044
        /*0014*/ 	.byte	0x00, 0xf0, 0x11, 0x00


	//----- nvinfo : EIATTR_KPARAM_INFO
	.align		4
.L_9:
        /*0018*/ 	.byte	0x04, 0x17
        /*001a*/ 	.short	(.L_11 - .L_10)
.L_10:
        /*001c*/ 	.word	0x00000000
        /*0020*/ 	.short	0x0009
        /*0022*/ 	.short	0x0040
        /*0024*/ 	.byte	0x00, 0xf0, 0x11, 0x00


	//----- nvinfo : EIATTR_KPARAM_INFO
	.align		4
.L_11:
        /*0028*/ 	.byte	0x04, 0x17
        /*002a*/ 	.short	(.L_13 - .L_12)
.L_12:
        /*002c*/ 	.word	0x00000000
        /*0030*/ 	.short	0x0008
        /*0032*/ 	.short	0x003c
        /*0034*/ 	.byte	0x00, 0xf0, 0x11, 0x00


	//----- nvinfo : EIATTR_KPARAM_INFO
	.align		4
.L_13:
        /*0038*/ 	.byte	0x04, 0x17
        /*003a*/ 	.short	(.L_15 - .L_14)
.L_14:
        /*003c*/ 	.word	0x00000000
        /*0040*/ 	.short	0x0007
        /*0042*/ 	.short	0x0038
        /*0044*/ 	.byte	0x00, 0xf0, 0x11, 0x00


	//----- nvinfo : EIATTR_KPARAM_INFO
	.align		4
.L_15:
        /*0048*/ 	.byte	0x04, 0x17
        /*004a*/ 	.short	(.L_17 - .L_16)
.L_16:
        /*004c*/ 	.word	0x00000000
        /*0050*/ 	.short	0x0006
        /*0052*/ 	.short	0x0030
        /*0054*/ 	.byte	0x00, 0xf5, 0x21, 0x00


	//----- nvinfo : EIATTR_KPARAM_INFO
	.align		4
.L_17:
        /*0058*/ 	.byte	0x04, 0x17
        /*005a*/ 	.short	(.L_19 - .L_18)
.L_18:
        /*005c*/ 	.word	0x00000000
        /*0060*/ 	.short	0x0005
        /*0062*/ 	.short	0x0028
        /*0064*/ 	.byte	0x00, 0xf5, 0x21, 0x00


	//----- nvinfo : EIATTR_KPARAM_INFO
	.align		4
.L_19:
        /*0068*/ 	.byte	0x04, 0x17
        /*006a*/ 	.short	(.L_21 - .L_20)
.L_20:
        /*006c*/ 	.word	0x00000000
        /*0070*/ 	.short	0x0004
        /*0072*/ 	.short	0x0020
        /*0074*/ 	.byte	0x00, 0xf5, 0x21, 0x00


	//----- nvinfo : EIATTR_KPARAM_INFO
	.align		4
.L_21:
        /*0078*/ 	.byte	0x04, 0x17
        /*007a*/ 	.short	(.L_23 - .L_22)
.L_22:
        /*007c*/ 	.word	0x00000000
        /*0080*/ 	.short	0x0003
        /*0082*/ 	.short	0x0018
        /*0084*/ 	.byte	0x00, 0xf5, 0x21, 0x00


	//----- nvinfo : EIATTR_KPARAM_INFO
	.align		4
.L_23:
        /*0088*/ 	.byte	0x04, 0x17
        /*008a*/ 	.short	(.L_25 - .L_24)
.L_24:
        /*008c*/ 	.word	0x00000000
        /*0090*/ 	.short	0x0002
        /*0092*/ 	.short	0x0010
        /*0094*/ 	.byte	0x00, 0xf5, 0x21, 0x00


	//----- nvinfo : EIATTR_KPARAM_INFO
	.align		4
.L_25:
        /*0098*/ 	.byte	0x04, 0x17
        /*009a*/ 	.short	(.L_27 - .L_26)
.L_26:
        /*009c*/ 	.word	0x00000000
        /*00a0*/ 	.short	0x0001
        /*00a2*/ 	.short	0x0008
        /*00a4*/ 	.byte	0x00, 0xf5, 0x21, 0x00


	//----- nvinfo : EIATTR_KPARAM_INFO
	.align		4
.L_27:
        /*00a8*/ 	.byte	0x04, 0x17
        /*00aa*/ 	.short	(.L_29 - .L_28)
.L_28:
        /*00ac*/ 	.word	0x00000000
        /*00b0*/ 	.short	0x0000
        /*00b2*/ 	.short	0x0000
        /*00b4*/ 	.byte	0x00, 0xf5, 0x21, 0x00


	//----- nvinfo : EIATTR_SPARSE_MMA_MASK
	.align		4
.L_29:
        /*00b8*/ 	.byte	0x03, 0x50
        /*00ba*/ 	.short	0x0000


	//----- nvinfo : EIATTR_MAXREG_COUNT
	.align		4
        /*00bc*/ 	.byte	0x03, 0x1b
        /*00be*/ 	.short	0x00ff


	//----- nvinfo : EIATTR_MERCURY_ISA_VERSION
	.align		4
        /*00c0*/ 	.byte	0x03, 0x5f
        /*00c2*/ 	.short	0x0101


	//----- nvinfo : EIATTR_VRC_CTA_INIT_COUNT
	.align		4
        /*00c4*/ 	.byte	0x02, 0x4a
	.zero		1
	.zero		1


	//----- nvinfo : EIATTR_EXIT_INSTR_OFFSETS
	.align		4
        /*00c8*/ 	.byte	0x04, 0x1c
        /*00ca*/ 	.short	(.L_31 - .L_30)


	//   ....[0]....
.L_30:
        /*00cc*/ 	.word	0x00000070


	//   ....[1]....
        /*00d0*/ 	.word	0x000015d0


	//----- nvinfo : EIATTR_CRS_STACK_SIZE
	.align		4
.L_31:
        /*00d4*/ 	.byte	0x04, 0x1e
        /*00d6*/ 	.short	(.L_33 - .L_32)
.L_32:
        /*00d8*/ 	.word	0x00000000


	//----- nvinfo : EIATTR_CBANK_PARAM_SIZE
	.align		4
.L_33:
        /*00dc*/ 	.byte	0x03, 0x19
        /*00de*/ 	.short	0x0048


	//----- nvinfo : EIATTR_PARAM_CBANK
	.align		4
        /*00e0*/ 	.byte	0x04, 0x0a
        /*00e2*/ 	.short	(.L_35 - .L_34)
	.align		4
.L_34:
        /*00e4*/ 	.word	index@(.nv.constant0._Z39stencil7_csr_partitioned_halo_kernel_3dPKiS0_PKdS2_S2_S2_Pdiiii)
        /*00e8*/ 	.short	0x0380
        /*00ea*/ 	.short	0x0048


	//----- nvinfo : EIATTR_SW_WAR
	.align		4
.L_35:
        /*00ec*/ 	.byte	0x04, 0x36
        /*00ee*/ 	.short	(.L_37 - .L_36)
.L_36:
        /*00f0*/ 	.word	0x00000008
.L_37:


//--------------------- .nv.callgraph             --------------------------
	.section	.nv.callgraph,"",@"SHT_CUDA_CALLGRAPH"
	.align	4
	.sectionentsize	8
	.align		4
        /*0000*/ 	.word	0x00000000
	.align		4
        /*0004*/ 	.word	0xffffffff
	.align		4
        /*0008*/ 	.word	0x00000000
	.align		4
        /*000c*/ 	.word	0xfffffffe
	.align		4
        /*0010*/ 	.word	0x00000000
	.align		4
        /*0014*/ 	.word	0xfffffffd
	.align		4
        /*0018*/ 	.word	0x00000000
	.align		4
        /*001c*/ 	.word	0xfffffffc


//--------------------- .text._Z39stencil7_csr_partitioned_halo_kernel_3dPKiS0_PKdS2_S2_S2_Pdiiii --------------------------
	.section	.text._Z39stencil7_csr_partitioned_halo_kernel_3dPKiS0_PKdS2_S2_S2_Pdiiii,"ax",@progbits
	.align	128
        .global         _Z39stencil7_csr_partitioned_halo_kernel_3dPKiS0_PKdS2_S2_S2_Pdiiii
        .type           _Z39stencil7_csr_partitioned_halo_kernel_3dPKiS0_PKdS2_S2_S2_Pdiiii,@function
        .size           _Z39stencil7_csr_partitioned_halo_kernel_3dPKiS0_PKdS2_S2_S2_Pdiiii,(.L_x_28 - _Z39stencil7_csr_partitioned_halo_kernel_3dPKiS0_PKdS2_S2_S2_Pdiiii)
        .other          _Z39stencil7_csr_partitioned_halo_kernel_3dPKiS0_PKdS2_S2_S2_Pdiiii,@"STO_CUDA_ENTRY STV_DEFAULT"
_Z39stencil7_csr_partitioned_halo_kernel_3dPKiS0_PKdS2_S2_S2_Pdiiii:
.text._Z39stencil7_csr_partitioned_halo_kernel_3dPKiS0_PKdS2_S2_S2_Pdiiii:
[----:B------:R-:W-:Y:S01]  /*0000*/  LDC R1, c[0x0][0x37c] ;  /* 0x0000df00ff017b82 */ /* 0x000fe20000000800 */
[----:B------:R-:W0:Y:S07]  /*0010*/  S2R R3, SR_TID.X ;  /* 0x0000000000037919 */ /* 0x000e2e0000002100 */
[----:B------:R-:W0:Y:S08]  /*0020*/  S2UR UR4, SR_CTAID.X ;  /* 0x00000000000479c3 */ /* 0x000e300000002500 */
[----:B------:R-:W0:Y:S08]  /*0030*/  LDC R28, c[0x0][0x360] ;  /* 0x0000d800ff1c7b82 */ /* 0x000e300000000800 */
[----:B------:R-:W1:Y:S01]  /*0040*/  LDC R27, c[0x0][0x3b8] ;  /* 0x0000ee00ff1b7b82 */ /* 0x000e620000000800 */
[----:B0-----:R-:W-:-:S05]  /*0050*/  IMAD R28, R28, UR4, R3 ;  /* 0x000000041c1c7c24 */ /* 0x001fca000f8e0203 */
[----:B-1----:R-:W-:-:S13]  /*0060*/  ISETP.GE.AND P0, PT, R28, R27, PT ;  /* 0x0000001b1c00720c */ /* 0x002fda0003f06270 */
[----:B------:R-:W-:Y:S05]  /*0070*/  @P0 EXIT ;  /* 0x000000000000094d */ /* 0x000fea0003800000 */
[----:B------:R-:W0:Y:S01]  /*0080*/  LDC R21, c[0x0][0x3c4] ;  /* 0x0000f100ff157b82 */ /* 0x000e220000000800 */
[----:B------:R-:W1:Y:S01]  /*0090*/  LDCU UR6, c[0x0][0x3bc] ;  /* 0x00007780ff0677ac */ /* 0x000e620008000800 */
[----:B------:R-:W-:Y:S01]  /*00a0*/  IMAD.MOV.U32 R10, RZ, RZ, RZ ;  /* 0x000000ffff0a7224 */ /* 0x000fe200078e00ff */
[----:B------:R-:W-:Y:S01]  /*00b0*/  IABS R15, R27 ;  /* 0x0000001b000f7213 */ /* 0x000fe20000000000 */
[----:B------:R-:W-:Y:S01]  /*00c0*/  BSSY.RECONVERGENT B0, `(.L_x_0) ;  /* 0x000014d000007945 */ /* 0x000fe20003800200 */
[----:B------:R-:W-:Y:S01]  /*00d0*/  IABS R17, R28 ;  /* 0x0000001c00117213 */ /* 0x000fe20000000000 */
[----:B------:R-:W2:Y:S01]  /*00e0*/  LDCU.64 UR4, c[0x0][0x358] ;  /* 0x00006b00ff0477ac */ /* 0x000ea20008000a00 */
[----:B------:R-:W3:Y:S01]  /*00f0*/  LDCU.64 UR8, c[0x0][0x3a0] ;  /* 0x00007400ff0877ac */ /* 0x000ee20008000a00 */
[----:B------:R-:W4:Y:S01]  /*0100*/  LDCU.64 UR12, c[0x0][0x3a0] ;  /* 0x00007400ff0c77ac */ /* 0x000f220008000a00 */
[----:B------:R-:W0:Y:S01]  /*0110*/  LDCU.64 UR10, c[0x0][0x3a8] ;  /* 0x00007500ff0a77ac */ /* 0x000e220008000a00 */
[----:B-1----:R-:W-:Y:S01]  /*0120*/  VIADD R2, R28, UR6 ;  /* 0x000000061c027c36 */ /* 0x002fe20008000000 */
[----:B------:R-:W1:Y:S01]  /*0130*/  LDCU.64 UR14, c[0x0][0x3a8] ;  /* 0x00007500ff0e77ac */ /* 0x000e620008000a00 */
[-C--:B0-----:R-:W-:Y:S01]  /*0140*/  IABS R0, R21.reuse ;  /* 0x0000001500007213 */ /* 0x081fe20000000000 */
[----:B------:R-:W-:-:S02]  /*0150*/  IMAD R3, R21, R21, RZ ;  /* 0x0000001515037224 */ /* 0x000fc400078e02ff */
[----:B------:R-:W-:Y:S01]  /*0160*/  IABS R9, R2 ;  /* 0x0000000200097213 */ /* 0x000fe20000000000 */
[----:B------:R-:W0:Y:S02]  /*0170*/  I2F.RP R4, R0 ;  /* 0x0000000000047306 */ /* 0x000e240000209400 */
[-C--:B------:R-:W-:Y:S02]  /*0180*/  IABS R6, R3.reuse ;  /* 0x0000000300067213 */ /* 0x080fe40000000000 */
[----:B------:R-:W-:-:S05]  /*0190*/  IABS R14, R3 ;  /* 0x00000003000e7213 */ /* 0x000fca0000000000 */
[----:B------:R-:W-:Y:S01]  /*01a0*/  IMAD.MOV R14, RZ, RZ, -R14 ;  /* 0x000000ffff0e7224 */ /* 0x000fe200078e0a0e */
[----:B0-----:R-:W0:Y:S02]  /*01b0*/  MUFU.RCP R4, R4 ;  /* 0x0000000400047308 */ /* 0x001e240000001000 */
[----:B0-----:R-:W-:-:S06]  /*01c0*/  VIADD R11, R4, 0xffffffe ;  /* 0x0ffffffe040b7836 */ /* 0x001fcc0000000000 */
[----:B------:R-:W0:Y:S02]  /*01d0*/  F2I.FTZ.U32.TRUNC.NTZ R11, R11 ;  /* 0x0000000b000b7305 */ /* 0x000e24000021f000 */
[----:B0-----:R-:W-:-:S04]  /*01e0*/  IMAD.MOV R5, RZ, RZ, -R11 ;  /* 0x000000ffff057224 */ /* 0x001fc800078e0a0b */
[----:B------:R-:W-:-:S04]  /*01f0*/  IMAD R5, R5, R0, RZ ;  /* 0x0000000005057224 */ /* 0x000fc800078e02ff */
[----:B------:R-:W-:-:S04]  /*0200*/  IMAD.HI.U32 R10, R11, R5, R10 ;  /* 0x000000050b0a7227 */ /* 0x000fc800078e000a */
[----:B------:R-:W-:Y:S02]  /*0210*/  IMAD.MOV.U32 R5, RZ, RZ, R6 ;  /* 0x000000ffff057224 */ /* 0x000fe400078e0006 */
[----:B------:R-:W-:Y:S02]  /*0220*/  IMAD.HI.U32 R8, R10, R9, RZ ;  /* 0x000000090a087227 */ /* 0x000fe400078e00ff */
[----:B------:R-:W0:Y:S02]  /*0230*/  I2F.RP R4, R5 ;  /* 0x0000000500047306 */ /* 0x000e240000209400 */
[----:B------:R-:W-:-:S04]  /*0240*/  IMAD.MOV R7, RZ, RZ, -R8 ;  /* 0x000000ffff077224 */ /* 0x000fc800078e0a08 */
[----:B------:R-:W-:-:S05]  /*0250*/  IMAD R7, R0, R7, R9 ;  /* 0x0000000700077224 */ /* 0x000fca00078e0209 */
[----:B------:R-:W-:Y:S01]  /*0260*/  ISETP.GT.U32.AND P1, PT, R0, R7, PT ;  /* 0x000000070000720c */ /* 0x000fe20003f24070 */
[----:B0-----:R-:W0:-:S12]  /*0270*/  MUFU.RCP R4, R4 ;  /* 0x0000000400047308 */ /* 0x001e180000001000 */
[----:B------:R-:W-:Y:S02]  /*0280*/  @!P1 IMAD.IADD R7, R7, 0x1, -R0 ;  /* 0x0000000107079824 */ /* 0x000fe400078e0a00 */
[----:B------:R-:W-:-:S03]  /*0290*/  @!P1 VIADD R8, R8, 0x1 ;  /* 0x0000000108089836 */ /* 0x000fc60000000000 */
[----:B------:R-:W-:Y:S02]  /*02a0*/  ISETP.GE.U32.AND P0, PT, R7, R0, PT ;  /* 0x000000000700720c */ /* 0x000fe40003f06070 */
[-C--:B------:R-:W-:Y:S01]  /*02b0*/  LOP3.LUT R7, R2, R21.reuse, RZ, 0x3c, !PT ;  /* 0x0000001502077212 */ /* 0x080fe200078e3cff */
[----:B0-----:R-:W-:Y:S01]  /*02c0*/  VIADD R6, R4, 0xffffffe ;  /* 0x0ffffffe04067836 */ /* 0x001fe20000000000 */
[----:B------:R-:W-:Y:S02]  /*02d0*/  LOP3.LUT R4, RZ, R21, RZ, 0x33, !PT ;  /* 0x00000015ff047212 */ /* 0x000fe400078e33ff */
[----:B------:R-:W-:Y:S02]  /*02e0*/  ISETP.GE.AND P2, PT, R7, RZ, PT ;  /* 0x000000ff0700720c */ /* 0x000fe40003f46270 */
[----:B------:R0:W5:Y:S05]  /*02f0*/  F2I.FTZ.U32.TRUNC.NTZ R7, R6 ;  /* 0x0000000600077305 */ /* 0x00016a000021f000 */
[----:B------:R-:W-:Y:S01]  /*0300*/  @P0 VIADD R8, R8, 0x1 ;  /* 0x0000000108080836 */ /* 0x000fe20000000000 */
[----:B------:R-:W-:Y:S01]  /*0310*/  ISETP.NE.AND P0, PT, R21, RZ, PT ;  /* 0x000000ff1500720c */ /* 0x000fe20003f05270 */
[----:B0-----:R-:W-:-:S04]  /*0320*/  IMAD.MOV.U32 R6, RZ, RZ, RZ ;  /* 0x000000ffff067224 */ /* 0x001fc800078e00ff */
[----:B------:R-:W-:Y:S02]  /*0330*/  @!P2 IMAD.MOV R8, RZ, RZ, -R8 ;  /* 0x000000ffff08a224 */ /* 0x000fe400078e0a08 */
[----:B-----5:R-:W-:-:S03]  /*0340*/  IMAD.MOV R12, RZ, RZ, -R7 ;  /* 0x000000ffff0c7224 */ /* 0x020fc600078e0a07 */
[----:B------:R-:W-:Y:S01]  /*0350*/  SEL R8, R4, R8, !P0 ;  /* 0x0000000804087207 */ /* 0x000fe20004000000 */
[----:B------:R-:W-:-:S03]  /*0360*/  IMAD R11, R12, R5, RZ ;  /* 0x000000050c0b7224 */ /* 0x000fc600078e02ff */
[----:B------:R-:W-:Y:S01]  /*0370*/  IABS R13, R8 ;  /* 0x00000008000d7213 */ /* 0x000fe20000000000 */
[----:B------:R-:W-:-:S04]  /*0380*/  IMAD.HI.U32 R6, R7, R11, R6 ;  /* 0x0000000b07067227 */ /* 0x000fc800078e0006 */
[----:B------:R-:W-:-:S04]  /*0390*/  IMAD.HI.U32 R7, R10, R13, RZ ;  /* 0x0000000d0a077227 */ /* 0x000fc800078e00ff */
[----:B------:R-:W-:-:S04]  /*03a0*/  IMAD.HI.U32 R10, R6, R9, RZ ;  /* 0x00000009060a7227 */ /* 0x000fc800078e00ff */
[----:B------:R-:W-:Y:S02]  /*03b0*/  IMAD.MOV R7, RZ, RZ, -R7 ;  /* 0x000000ffff077224 */ /* 0x000fe400078e0a07 */
[----:B------:R-:W-:Y:S02]  /*03c0*/  IMAD R12, R10, R14, R9 ;  /* 0x0000000e0a0c7224 */ /* 0x000fe400078e0209 */
[----:B------:R-:W-:Y:S02]  /*03d0*/  IMAD R7, R0, R7, R13 ;  /* 0x0000000700077224 */ /* 0x000fe400078e020d */
[----:B------:R-:W-:Y:S01]  /*03e0*/  IMAD.HI.U32 R9, R6, R15, RZ ;  /* 0x0000000f06097227 */ /* 0x000fe200078e00ff */
[----:B------:R-:W-:Y:S02]  /*03f0*/  ISETP.GT.U32.AND P2, PT, R5, R12, PT ;  /* 0x0000000c0500720c */ /* 0x000fe40003f44070 */
[----:B------:R-:W-:Y:S01]  /*0400*/  ISETP.GT.U32.AND P1, PT, R0, R7, PT ;  /* 0x000000070000720c */ /* 0x000fe20003f24070 */
[----:B------:R-:W-:-:S04]  /*0410*/  IMAD.HI.U32 R11, R6, R17, RZ ;  /* 0x00000011060b7227 */ /* 0x000fc800078e00ff */
[-C--:B------:R-:W-:Y:S02]  /*0420*/  IMAD R6, R9, R14.reuse, R15 ;  /* 0x0000000e09067224 */ /* 0x080fe400078e020f */
[----:B------:R-:W-:-:S03]  /*0430*/  IMAD R14, R11, R14, R17 ;  /* 0x0000000e0b0e7224 */ /* 0x000fc600078e0211 */
[C---:B------:R-:W-:Y:S01]  /*0440*/  ISETP.GT.U32.AND P5, PT, R5.reuse, R6, PT ;  /* 0x000000060500720c */ /* 0x040fe20003fa4070 */
[----:B------:R-:W-:Y:S01]  /*0450*/  @!P2 IMAD.IADD R12, R12, 0x1, -R5 ;  /* 0x000000010c0ca824 */ /* 0x000fe200078e0a05 */
[----:B------:R-:W-:Y:S01]  /*0460*/  ISETP.GT.U32.AND P3, PT, R5, R14, PT ;  /* 0x0000000e0500720c */ /* 0x000fe20003f64070 */
[----:B------:R-:W-:Y:S01]  /*0470*/  @!P2 VIADD R10, R10, 0x1 ;  /* 0x000000010a0aa836 */ /* 0x000fe20000000000 */
[----:B------:R-:W-:Y:S02]  /*0480*/  @!P1 IADD3 R7, PT, PT, R7, -R0, RZ ;  /* 0x8000000007079210 */ /* 0x000fe40007ffe0ff */
[----:B------:R-:W-:Y:S02]  /*0490*/  ISETP.GE.U32.AND P1, PT, R12, R5, PT ;  /* 0x000000050c00720c */ /* 0x000fe40003f26070 */
[----:B------:R-:W-:-:S05]  /*04a0*/  ISETP.GT.U32.AND P6, PT, R0, R7, PT ;  /* 0x000000070000720c */ /* 0x000fca0003fc4070 */
[--C-:B------:R-:W-:Y:S02]  /*04b0*/  @!P5 IMAD.IADD R6, R6, 0x1, -R5.reuse ;  /* 0x000000010606d824 */ /* 0x100fe400078e0a05 */
[----:B------:R-:W-:Y:S02]  /*04c0*/  @!P3 IMAD.IADD R14, R14, 0x1, -R5 ;  /* 0x000000010e0eb824 */ /* 0x000fe400078e0a05 */
[----:B------:R-:W-:Y:S01]  /*04d0*/  @!P3 VIADD R11, R11, 0x1 ;  /* 0x000000010b0bb836 */ /* 0x000fe20000000000 */
[-C--:B------:R-:W-:Y:S01]  /*04e0*/  ISETP.GE.U32.AND P4, PT, R6, R5.reuse, PT ;  /* 0x000000050600720c */ /* 0x080fe20003f86070 */
[----:B------:R-:W-:Y:S01]  /*04f0*/  @P1 VIADD R10, R10, 0x1 ;  /* 0x000000010a0a1836 */ /* 0x000fe20000000000 */
[----:B------:R-:W-:Y:S01]  /*0500*/  ISETP.GE.U32.AND P2, PT, R14, R5, PT ;  /* 0x000000050e00720c */ /* 0x000fe20003f46070 */
[----:B------:R-:W-:Y:S01]  /*0510*/  @!P6 IMAD.IADD R7, R7, 0x1, -R0 ;  /* 0x000000010707e824 */ /* 0x000fe200078e0a00 */
[----:B------:R-:W-:Y:S01]  /*0520*/  LOP3.LUT R5, R3, R27, RZ, 0x3c, !PT ;  /* 0x0000001b03057212 */ /* 0x000fe200078e3cff */
[----:B------:R-:W-:Y:S01]  /*0530*/  @!P5 VIADD R9, R9, 0x1 ;  /* 0x000000010909d836 */ /* 0x000fe20000000000 */
[----:B------:R-:W-:-:S02]  /*0540*/  LOP3.LUT R6, R2, R3, RZ, 0x3c, !PT ;  /* 0x0000000302067212 */ /* 0x000fc400078e3cff */
[----:B------:R-:W-:Y:S02]  /*0550*/  ISETP.GE.AND P6, PT, R5, RZ, PT ;  /* 0x000000ff0500720c */ /* 0x000fe40003fc6270 */
[----:B------:R-:W-:Y:S02]  /*0560*/  ISETP.GE.AND P1, PT, R6, RZ, PT ;  /* 0x000000ff0600720c */ /* 0x000fe40003f26270 */
[----:B------:R-:W-:Y:S01]  /*0570*/  LOP3.LUT R6, R28, R3, RZ, 0x3c, !PT ;  /* 0x000000031c067212 */ /* 0x000fe200078e3cff */
[----:B------:R-:W-:Y:S01]  /*0580*/  @P4 VIADD R9, R9, 0x1 ;  /* 0x0000000109094836 */ /* 0x000fe20000000000 */
[----:B------:R-:W-:Y:S01]  /*0590*/  ISETP.NE.AND P3, PT, R3, RZ, PT ;  /* 0x000000ff0300720c */ /* 0x000fe20003f65270 */
[----:B------:R-:W-:Y:S01]  /*05a0*/  @P2 VIADD R11, R11, 0x1 ;  /* 0x000000010b0b2836 */ /* 0x000fe20000000000 */
[----:B------:R-:W-:Y:S02]  /*05b0*/  ISETP.GE.AND P5, PT, R6, RZ, PT ;  /* 0x000000ff0600720c */ /* 0x000fe40003fa6270 */
[----:B------:R-:W-:-:S02]  /*05c0*/  ISETP.GE.AND P2, PT, R8, RZ, PT ;  /* 0x000000ff0800720c */ /* 0x000fc40003f46270 */
[----:B------:R-:W-:Y:S01]  /*05d0*/  LOP3.LUT R5, RZ, R3, RZ, 0x33, !PT ;  /* 0x00000003ff057212 */ /* 0x000fe200078e33ff */
[----:B------:R-:W-:Y:S01]  /*05e0*/  @!P6 IMAD.MOV R9, RZ, RZ, -R9 ;  /* 0x000000ffff09e224 */ /* 0x000fe200078e0a09 */
[----:B------:R-:W-:Y:S01]  /*05f0*/  IADD3 R8, PT, PT, -R8, RZ, RZ ;  /* 0x000000ff08087210 */ /* 0x000fe20007ffe1ff */
[----:B------:R-:W-:-:S03]  /*0600*/  @!P1 IMAD.MOV R10, RZ, RZ, -R10 ;  /* 0x000000ffff0a9224 */ /* 0x000fc600078e0a0a */
[----:B------:R-:W-:Y:S01]  /*0610*/  SEL R0, R5, R9, !P3 ;  /* 0x0000000905007207 */ /* 0x000fe20005800000 */
[----:B------:R-:W-:Y:S01]  /*0620*/  IMAD R2, R21, R8, R2 ;  /* 0x0000000815027224 */ /* 0x000fe200078e0202 */
[C---:B------:R-:W-:Y:S01]  /*0630*/  SEL R10, R5.reuse, R10, !P3 ;  /* 0x0000000a050a7207 */ /* 0x040fe20005800000 */
[----:B------:R-:W-:Y:S02]  /*0640*/  @!P5 IMAD.MOV R11, RZ, RZ, -R11 ;  /* 0x000000ffff0bd224 */ /* 0x000fe400078e0a0b */
[----:B------:R-:W-:Y:S02]  /*0650*/  @!P2 IMAD.MOV R7, RZ, RZ, -R7 ;  /* 0x000000ffff07a224 */ /* 0x000fe400078e0a07 */
[----:B------:R-:W-:Y:S01]  /*0660*/  VIADD R0, R0, 0xffffffff ;  /* 0xffffffff00007836 */ /* 0x000fe20000000000 */
[----:B------:R-:W-:Y:S02]  /*0670*/  SEL R5, R5, R11, !P3 ;  /* 0x0000000b05057207 */ /* 0x000fe40005800000 */
[----:B------:R-:W-:-:S02]  /*0680*/  SEL R9, R4, R7, !P0 ;  /* 0x0000000704097207 */ /* 0x000fc40004000000 */
[----:B------:R-:W-:Y:S01]  /*0690*/  ISETP.GE.AND P0, PT, R5, R0, PT ;  /* 0x000000000500720c */ /* 0x000fe20003f06270 */
[----:B------:R-:W-:Y:S01]  /*06a0*/  VIADD R0, R21, 0xffffffff ;  /* 0xffffffff15007836 */ /* 0x000fe20000000000 */
[CCC-:B------:R-:W-:Y:S02]  /*06b0*/  VIMNMX3 R7, R10.reuse, R9.reuse, R2.reuse, !PT ;  /* 0x000000090a07720f */ /* 0x1c0fe40007800102 */
[----:B------:R-:W-:Y:S02]  /*06c0*/  VIMNMX3 R2, R10, R9, R2, PT ;  /* 0x000000090a02720f */ /* 0x000fe40003800102 */
[----:B------:R-:W-:Y:S02]  /*06d0*/  ISETP.GE.OR P0, PT, R7, R0, P0 ;  /* 0x000000000700720c */ /* 0x000fe40000706670 */
[----:B------:R-:W-:-:S04]  /*06e0*/  VIMNMX R2, PT, PT, R5, R2, PT ;  /* 0x0000000205027248 */ /* 0x000fc80003fe0100 */
[----:B------:R-:W-:-:S13]  /*06f0*/  ISETP.LT.OR P0, PT, R2, 0x1, P0 ;  /* 0x000000010200780c */ /* 0x000fda0000701670 */
[----:B-1234-:R-:W-:Y:S05]  /*0700*/  @P0 BRA `(.L_x_1) ;  /* 0x00000000008c0947 */ /* 0x01efea0003800000 */
[----:B------:R-:W0:Y:S08]  /*0710*/  LDC.64 R6, c[0x0][0x380] ;  /* 0x0000e000ff067b82 */ /* 0x000e300000000a00 */
[----:B------:R-:W1:Y:S08]  /*0720*/  LDC.64 R22, c[0x0][0x398] ;  /* 0x0000e600ff167b82 */ /* 0x000e700000000a00 */
[----:B------:R-:W2:Y:S01]  /*0730*/  LDC.64 R4, c[0x0][0x390] ;  /* 0x0000e400ff047b82 */ /* 0x000ea20000000a00 */
[----:B0-----:R-:W-:-:S06]  /*0740*/  IMAD.WIDE R6, R28, 0x4, R6 ;  /* 0x000000041c067825 */ /* 0x001fcc00078e0206 */
[----:B------:R-:W2:Y:S01]  /*0750*/  LDG.E.CONSTANT R7, desc[UR4][R6.64] ;  /* 0x0000000406077981 */ /* 0x000ea2000c1e9900 */
[C---:B------:R-:W-:Y:S02]  /*0760*/  IMAD.IADD R11, R28.reuse, 0x1, -R21 ;  /* 0x000000011c0b7824 */ /* 0x040fe400078e0a15 */
[----:B------:R-:W-:Y:S02]  /*0770*/  IMAD.IADD R13, R28, 0x1, -R3 ;  /* 0x000000011c0d7824 */ /* 0x000fe400078e0a03 */
[----:B-1----:R-:W-:-:S05]  /*0780*/  IMAD.WIDE R10, R11, 0x8, R22 ;  /* 0x000000080b0a7825 */ /* 0x002fca00078e0216 */
[----:B------:R-:W3:Y:S01]  /*0790*/  LDG.E.64.CONSTANT R26, desc[UR4][R10.64] ;  /* 0x000000040a1a7981 */ /* 0x000ee2000c1e9b00 */
[----:B------:R-:W-:-:S06]  /*07a0*/  IMAD.WIDE R22, R13, 0x8, R22 ;  /* 0x000000080d167825 */ /* 0x000fcc00078e0216 */
[----:B------:R-:W4:Y:S01]  /*07b0*/  LDG.E.64.CONSTANT R22, desc[UR4][R22.64] ;  /* 0x0000000416167981 */ /* 0x000f22000c1e9b00 */
[----:B--2---:R-:W-:-:S05]  /*07c0*/  IMAD.WIDE R4, R7, 0x8, R4 ;  /* 0x0000000807047825 */ /* 0x004fca00078e0204 */
[----:B------:R-:W3:Y:S04]  /*07d0*/  LDG.E.64.CONSTANT R8, desc[UR4][R4.64+0x8] ;  /* 0x0000080404087981 */ /* 0x000ee8000c1e9b00 */
[----:B------:R-:W4:Y:S01]  /*07e0*/  LDG.E.64.CONSTANT R24, desc[UR4][R4.64] ;  /* 0x0000000404187981 */ /* 0x000f22000c1e9b00 */
[----:B------:R-:W-:-:S03]  /*07f0*/  IMAD.WIDE R6, R21, 0x8, R10 ;  /* 0x0000000815067825 */ /* 0x000fc600078e020a */
[----:B------:R-:W2:Y:S04]  /*0800*/  LDG.E.64.CONSTANT R16, desc[UR4][R4.64+0x10] ;  /* 0x0000100404107981 */ /* 0x000ea8000c1e9b00 */
[----:B------:R-:W2:Y:S04]  /*0810*/  LDG.E.64.CONSTANT R18, desc[UR4][R6.64+-0x8] ;  /* 0xfffff80406127981 */ /* 0x000ea8000c1e9b00 */
[----:B------:R-:W5:Y:S04]  /*0820*/  LDG.E.64.CONSTANT R14, desc[UR4][R6.64] ;  /* 0x00000004060e7981 */ /* 0x000f68000c1e9b00 */
[----:B------:R-:W5:Y:S01]  /*0830*/  LDG.E.64.CONSTANT R12, desc[UR4][R4.64+0x18] ;  /* 0x00001804040c7981 */ /* 0x000f62000c1e9b00 */
[----:B------:R-:W-:-:S03]  /*0840*/  IMAD.WIDE R20, R21, 0x8, R6 ;  /* 0x0000000815147825 */ /* 0x000fc600078e0206 */
[----:B------:R-:W5:Y:S01]  /*0850*/  LDG.E.64.CONSTANT R10, desc[UR4][R6.64+0x8] ;  /* 0x00000804060a7981 */ /* 0x000f62000c1e9b00 */
[----:B------:R-:W-:-:S03]  /*0860*/  IMAD.WIDE.U32 R2, R3, 0x8, R6 ;  /* 0x0000000803027825 */ /* 0x000fc600078e0006 */
[----:B------:R-:W5:Y:S04]  /*0870*/  LDG.E.64.CONSTANT R20, desc[UR4][R20.64] ;  /* 0x0000000414147981 */ /* 0x000f68000c1e9b00 */
[----:B------:R-:W5:Y:S01]  /*0880*/  LDG.E.64.CONSTANT R2, desc[UR4][R2.64] ;  /* 0x0000000402027981 */ /* 0x000f62000c1e9b00 */
[----:B---3--:R-:W-:-:S03]  /*0890*/  DMUL R26, R8, R26 ;  /* 0x0000001a081a7228 */ /* 0x008fc60000000000 */
[----:B------:R-:W3:Y:S05]  /*08a0*/  LDG.E.64.CONSTANT R8, desc[UR4][R4.64+0x20] ;  /* 0x0000200404087981 */ /* 0x000eea000c1e9b00 */
[----:B----4-:R-:W-:Y:S01]  /*08b0*/  DFMA R22, R24, R22, R26 ;  /* 0x000000161816722b */ /* 0x010fe2000000001a */
[----:B------:R-:W4:Y:S04]  /*08c0*/  LDG.E.64.CONSTANT R24, desc[UR4][R4.64+0x28] ;  /* 0x0000280404187981 */ /* 0x000f28000c1e9b00 */
[----:B------:R-:W4:Y:S03]  /*08d0*/  LDG.E.64.CONSTANT R26, desc[UR4][R4.64+0x30] ;  /* 0x00003004041a7981 */ /* 0x000f26000c1e9b00 */
[----:B--2---:R-:W-:-:S08]  /*08e0*/  DFMA R16, R16, R18, R22 ;  /* 0x000000121010722b */ /* 0x004fd00000000016 */
[----:B-----5:R-:W-:-:S08]  /*08f0*/  DFMA R12, R12, R14, R16 ;  /* 0x0000000e0c0c722b */ /* 0x020fd00000000010 */
[----:B---3--:R-:W-:-:S08]  /*0900*/  DFMA R8, R8, R10, R12 ;  /* 0x0000000a0808722b */ /* 0x008fd0000000000c */
[----:B----4-:R-:W-:-:S08]  /*0910*/  DFMA R24, R24, R20, R8 ;  /* 0x000000141818722b */ /* 0x010fd00000000008 */
[----:B------:R-:W-:Y:S01]  /*0920*/  DFMA R24, R26, R2, R24 ;  /* 0x000000021a18722b */ /* 0x000fe20000000018 */
[----:B------:R-:W-:Y:S10]  /*0930*/  BRA `(.L_x_2) ;  /* 0x0000000c00147947 */ /* 0x000ff40003800000 */
.L_x_1:
[----:B------:R-:W0:Y:S02]  /*0940*/  LDC.64 R4, c[0x0][0x380] ;  /* 0x0000e000ff047b82 */ /* 0x000e240000000a00 */
[----:B0-----:R-:W-:-:S05]  /*0950*/  IMAD.WIDE R4, R28, 0x4, R4 ;  /* 0x000000041c047825 */ /* 0x001fca00078e0204 */
[----:B------:R-:W2:Y:S04]  /*0960*/  LDG.E.CONSTANT R0, desc[UR4][R4.64] ;  /* 0x0000000404007981 */ /* 0x000ea8000c1e9900 */
[----:B------:R-:W2:Y:S01]  /*0970*/  LDG.E.CONSTANT R17, desc[UR4][R4.64+0x4] ;  /* 0x0000040404117981 */ /* 0x000ea2000c1e9900 */
[----:B------:R-:W-:Y:S02]  /*0980*/  CS2R R24, SRZ ;  /* 0x0000000000187805 */ /* 0x000fe4000001ff00 */
[----:B--2---:R-:W-:-:S13]  /*0990*/  ISETP.GE.AND P0, PT, R0, R17, PT ;  /* 0x000000110000720c */ /* 0x004fda0003f06270 */
[----:B------:R-:W-:Y:S05]  /*09a0*/  @P0 BRA `(.L_x_2) ;  /* 0x0000000800f80947 */ /* 0x000fea0003800000 */
[--C-:B------:R-:W-:Y:S01]  /*09b0*/  IMAD.IADD R2, R17, 0x1, -R0.reuse ;  /* 0x0000000111027824 */ /* 0x100fe200078e0a00 */
[----:B------:R-:W-:Y:S01]  /*09c0*/  BSSY.RECONVERGENT B1, `(.L_x_3) ;  /* 0x0000035000017945 */ /* 0x000fe20003800200 */
[----:B------:R-:W-:Y:S01]  /*09d0*/  VIADD R27, R27, UR6 ;  /* 0x000000061b1b7c36 */ /* 0x000fe20008000000 */
[C---:B------:R-:W-:Y:S01]  /*09e0*/  IADD3 R26, PT, PT, -R3.reuse, UR6, RZ ;  /* 0x00000006031a7c10 */ /* 0x040fe2000fffe1ff */
[C---:B------:R-:W-:Y:S01]  /*09f0*/  VIADD R5, R3.reuse, -UR6 ;  /* 0x8000000603057c36 */ /* 0x040fe20008000000 */
[----:B------:R-:W-:Y:S01]  /*0a00*/  LOP3.LUT P0, R16, R2, 0x3, RZ, 0xc0, !PT ;  /* 0x0000000302107812 */ /* 0x000fe2000780c0ff */
[----:B------:R-:W-:Y:S01]  /*0a10*/  IMAD.MOV.U32 R4, RZ, RZ, R0 ;  /* 0x000000ffff047224 */ /* 0x000fe200078e0000 */
[----:B------:R-:W-:Y:S01]  /*0a20*/  CS2R R24, SRZ ;  /* 0x0000000000187805 */ /* 0x000fe2000001ff00 */
[----:B------:R-:W-:-:S10]  /*0a30*/  IMAD.IADD R3, R3, 0x1, R27 ;  /* 0x0000000103037824 */ /* 0x000fd400078e021b */
[----:B------:R-:W-:Y:S05]  /*0a40*/  @!P0 BRA `(.L_x_4) ;  /* 0x0000000000b08947 */ /* 0x000fea0003800000 */
[----:B------:R-:W0:Y:S01]  /*0a50*/  LDC R2, c[0x0][0x3bc] ;  /* 0x0000ef00ff027b82 */ /* 0x000e220000000800 */
[----:B------:R-:W-:Y:S01]  /*0a60*/  IMAD.MOV R16, RZ, RZ, -R16 ;  /* 0x000000ffff107224 */ /* 0x000fe200078e0a10 */
[----:B------:R-:W-:Y:S02]  /*0a70*/  MOV R4, R0 ;  /* 0x0000000000047202 */ /* 0x000fe40000000f00 */
[----:B------:R-:W-:-:S04]  /*0a80*/  CS2R R24, SRZ ;  /* 0x0000000000187805 */ /* 0x000fc8000001ff00 */
[----:B------:R-:W1:Y:S08]  /*0a90*/  LDC.64 R14, c[0x0][0x3a8] ;  /* 0x0000ea00ff0e7b82 */ /* 0x000e700000000a00 */
[----:B------:R-:W2:Y:S08]  /*0aa0*/  LDC.64 R12, c[0x0][0x3a0] ;  /* 0x0000e800ff0c7b82 */ /* 0x000eb00000000a00 */
[----:B------:R-:W3:Y:S08]  /*0ab0*/  LDC.64 R10, c[0x0][0x398] ;  /* 0x0000e600ff0a7b82 */ /* 0x000ef00000000a00 */
[----:B------:R-:W4:Y:S08]  /*0ac0*/  LDC.64 R8, c[0x0][0x388] ;  /* 0x0000e200ff087b82 */ /* 0x000f300000000a00 */
[----:B------:R-:W0:Y:S02]  /*0ad0*/  LDC.64 R6, c[0x0][0x390] ;  /* 0x0000e400ff067b82 */ /* 0x000e240000000a00 */
.L_x_9:
[----:B----4-:R-:W-:-:S06]  /*0ae0*/  IMAD.WIDE R18, R4, 0x4, R8 ;  /* 0x0000000404127825 */ /* 0x010fcc00078e0208 */
[----:B------:R-:W4:Y:S01]  /*0af0*/  LDG.E.CONSTANT R18, desc[UR4][R18.64] ;  /* 0x0000000412127981 */ /* 0x000f22000c1e9900 */
[----:B------:R-:W-:Y:S01]  /*0b00*/  BSSY.RECONVERGENT B2, `(.L_x_5) ;  /* 0x0000019000027945 */ /* 0x000fe20003800200 */
[C---:B----4-:R-:W-:Y:S02]  /*0b10*/  ISETP.GE.AND P2, PT, R18.reuse, R27, PT ;  /* 0x0000001b1200720c */ /* 0x050fe40003f46270 */
[----:B0-----:R-:W-:-:S13]  /*0b20*/  ISETP.GE.AND P0, PT, R18, R2, PT ;  /* 0x000000021200720c */ /* 0x001fda0003f06270 */
[----:B------:R-:W-:Y:S05]  /*0b30*/  @!P2 BRA P0, `(.L_x_6) ;  /* 0x000000000048a947 */ /* 0x000fea0000000000 */
[C---:B------:R-:W-:Y:S02]  /*0b40*/  ISETP.GE.AND P0, PT, R18.reuse, R26, PT ;  /* 0x0000001a1200720c */ /* 0x040fe40003f06270 */
[----:B------:R-:W-:Y:S02]  /*0b50*/  ISETP.NE.U32.AND P1, PT, RZ, UR8, PT ;  /* 0x00000008ff007c0c */ /* 0x000fe4000bf25070 */
[----:B------:R-:W-:Y:S02]  /*0b60*/  ISETP.LT.AND P3, PT, R18, R2, PT ;  /* 0x000000021200720c */ /* 0x000fe40003f61270 */
[----:B------:R-:W-:-:S13]  /*0b70*/  ISETP.NE.AND.EX P0, PT, RZ, UR9, P0, P1 ;  /* 0x00000009ff007c0c */ /* 0x000fda0008705310 */
[----:B------:R-:W-:Y:S05]  /*0b80*/  @P0 BRA P3, `(.L_x_7) ;  /* 0x0000000000240947 */ /* 0x000fea0001800000 */
[----:B------:R-:W-:Y:S02]  /*0b90*/  ISETP.EQ.U32.AND P0, PT, RZ, UR10, PT ;  /* 0x0000000aff007c0c */ /* 0x000fe4000bf02070 */
[----:B------:R-:W-:Y:S02]  /*0ba0*/  CS2R R20, SRZ ;  /* 0x0000000000147805 */ /* 0x000fe4000001ff00 */
[----:B------:R-:W-:-:S04]  /*0bb0*/  ISETP.EQ.OR.EX P0, PT, RZ, UR11, !P2, P0 ;  /* 0x0000000bff007c0c */ /* 0x000fc8000d702700 */
[----:B------:R-:W-:-:S13]  /*0bc0*/  ISETP.GE.OR P0, PT, R18, R3, P0 ;  /* 0x000000031200720c */ /* 0x000fda0000706670 */
[----:B------:R-:W-:Y:S05]  /*0bd0*/  @P0 BRA `(.L_x_8) ;  /* 0x00000000002c0947 */ /* 0x000fea0003800000 */
[----:B------:R-:W-:-:S04]  /*0be0*/  IMAD.IADD R21, R18, 0x1, -R27 ;  /* 0x0000000112157824 */ /* 0x000fc800078e0a1b */
[----:B-1----:R-:W-:-:S06]  /*0bf0*/  IMAD.WIDE R20, R21, 0x8, R14 ;  /* 0x0000000815147825 */ /* 0x002fcc00078e020e */
[----:B------:R-:W5:Y:S01]  /*0c00*/  LDG.E.64.CONSTANT R20, desc[UR4][R20.64] ;  /* 0x0000000414147981 */ /* 0x000f62000c1e9b00 */
[----:B------:R-:W-:Y:S05]  /*0c10*/  BRA `(.L_x_8) ;  /* 0x00000000001c7947 */ /* 0x000fea0003800000 */
.L_x_7:
[----:B------:R-:W-:-:S04]  /*0c20*/  IMAD.IADD R21, R5, 0x1, R18 ;  /* 0x0000000105157824 */ /* 0x000fc800078e0212 */
[----:B--2---:R-:W-:-:S06]  /*0c30*/  IMAD.WIDE R20, R21, 0x8, R12 ;  /* 0x0000000815147825 */ /* 0x004fcc00078e020c */
[----:B------:R-:W5:Y:S01]  /*0c40*/  LDG.E.64.CONSTANT R20, desc[UR4][R20.64] ;  /* 0x0000000414147981 */ /* 0x000f62000c1e9b00 */
[----:B------:R-:W-:Y:S05]  /*0c50*/  BRA `(.L_x_8) ;  /* 0x00000000000c7947 */ /* 0x000fea0003800000 */
.L_x_6:
[----:B------:R-:W-:-:S04]  /*0c60*/  IMAD.IADD R21, R18, 0x1, -R2 ;  /* 0x0000000112157824 */ /* 0x000fc800078e0a02 */
[----:B---3--:R-:W-:-:S06]  /*0c70*/  IMAD.WIDE R20, R21, 0x8, R10 ;  /* 0x0000000815147825 */ /* 0x008fcc00078e020a */
[----:B------:R-:W5:Y:S02]  /*0c80*/  LDG.E.64.CONSTANT R20, desc[UR4][R20.64] ;  /* 0x0000000414147981 */ /* 0x000f64000c1e9b00 */
.L_x_8:
[----:B------:R-:W-:Y:S05]  /*0c90*/  BSYNC.RECONVERGENT B2 ;  /* 0x0000000000027941 */ /* 0x000fea0003800200 */
.L_x_5:
[----:B------:R-:W-:-:S06]  /*0ca0*/  IMAD.WIDE R18, R4, 0x8, R6 ;  /* 0x0000000804127825 */ /* 0x000fcc00078e0206 */
[----:B------:R-:W4:Y:S01]  /*0cb0*/  LDG.E.64.CONSTANT R18, desc[UR4][R18.64] ;  /* 0x0000000412127981 */ /* 0x000f22000c1e9b00 */
[----:B------:R-:W-:Y:S02]  /*0cc0*/  VIADD R16, R16, 0x1 ;  /* 0x0000000110107836 */ /* 0x000fe40000000000 */
[----:B------:R-:W-:-:S03]  /*0cd0*/  VIADD R4, R4, 0x1 ;  /* 0x0000000104047836 */ /* 0x000fc60000000000 */
[----:B------:R-:W-:Y:S01]  /*0ce0*/  ISETP.NE.AND P0, PT, R16, RZ, PT ;  /* 0x000000ff1000720c */ /* 0x000fe20003f05270 */
[----:B----45:R-:W-:-:S12]  /*0cf0*/  DFMA R24, R18, R20, R24 ;  /* 0x000000141218722b */ /* 0x030fd80000000018 */
[----:B------:R-:W-:Y:S05]  /*0d00*/  @P0 BRA `(.L_x_9) ;  /* 0xfffffffc00740947 */ /* 0x000fea000383ffff */
.L_x_4:
[----:B------:R-:W-:Y:S05]  /*0d10*/  BSYNC.RECONVERGENT B1 ;  /* 0x0000000000017941 */ /* 0x000fea0003800200 */
.L_x_3:
[----:B------:R-:W-:-:S05]  /*0d20*/  IMAD.IADD R0, R0, 0x1, -R17 ;  /* 0x0000000100007824 */ /* 0x000fca00078e0a11 */
[----:B------:R-:W-:-:S13]  /*0d30*/  ISETP.GT.U32.AND P0, PT, R0, -0x4, PT ;  /* 0xfffffffc0000780c */ /* 0x000fda0003f04070 */
[----:B------:R-:W-:Y:S05]  /*0d40*/  @P0 BRA `(.L_x_2) ;  /* 0x0000000800100947 */ /* 0x000fea0003800000 */
[----:B-1----:R-:W0:Y:S01]  /*0d50*/  LDC.64 R14, c[0x0][0x390] ;  /* 0x0000e400ff0e7b82 */ /* 0x002e220000000a00 */
[----:B------:R-:W-:-:S07]  /*0d60*/  IMAD.IADD R0, R4, 0x1, -R17 ;  /* 0x0000000104007824 */ /* 0x000fce00078e0a11 */
[----:B------:R-:W1:Y:S08]  /*0d70*/  LDC R2, c[0x0][0x3bc] ;  /* 0x0000ef00ff027b82 */ /* 0x000e700000000800 */
[----:B------:R-:W4:Y:S08]  /*0d80*/  LDC.64 R6, c[0x0][0x3a8] ;  /* 0x0000ea00ff067b82 */ /* 0x000f300000000a00 */
[----:B------:R-:W1:Y:S01]  /*0d90*/  LDC.64 R8, c[0x0][0x3a0] ;  /* 0x0000e800ff087b82 */ /* 0x000e620000000a00 */
[----:B0-----:R-:W-:-:S05]  /*0da0*/  IADD3 R14, P0, PT, R14, 0x10, RZ ;  /* 0x000000100e0e7810 */ /* 0x001fca0007f1e0ff */
[----:B------:R-:W-:Y:S02]  /*0db0*/  IMAD.X R15, RZ, RZ, R15, P0 ;  /* 0x000000ffff0f7224 */ /* 0x000fe400000e060f */
[----:B---3--:R-:W0:Y:S08]  /*0dc0*/  LDC.64 R10, c[0x0][0x398] ;  /* 0x0000e600ff0a7b82 */ /* 0x008e300000000a00 */
[----:B--2---:R-:W2:Y:S02]  /*0dd0*/  LDC.64 R12, c[0x0][0x388] ;  /* 0x0000e200ff0c7b82 */ /* 0x004ea40000000a00 */
.L_x_26:
[----:B--2---:R-:W-:-:S05]  /*0de0*/  IMAD.WIDE R16, R4, 0x4, R12 ;  /* 0x0000000404107825 */ /* 0x004fca00078e020c */
[----:B------:R-:W2:Y:S01]  /*0df0*/  LDG.E.CONSTANT R18, desc[UR4][R16.64] ;  /* 0x0000000410127981 */ /* 0x000ea2000c1e9900 */
[----:B------:R-:W-:Y:S01]  /*0e00*/  VIADD R0, R0, 0x4 ;  /* 0x0000000400007836 */ /* 0x000fe20000000000 */
[----:B------:R-:W-:Y:S04]  /*0e10*/  BSSY.RECONVERGENT B1, `(.L_x_10) ;  /* 0x000001b000017945 */ /* 0x000fe80003800200 */
[----:B------:R-:W-:Y:S02]  /*0e20*/  ISETP.NE.AND P1, PT, R0, RZ, PT ;  /* 0x000000ff0000720c */ /* 0x000fe40003f25270 */
[----:B--2---:R-:W-:-:S04]  /*0e30*/  ISETP.GE.AND P0, PT, R18, R27, PT ;  /* 0x0000001b1200720c */ /* 0x004fc80003f06270 */
[----:B-1----:R-:W-:-:S13]  /*0e40*/  ISETP.LT.OR P0, PT, R18, R2, P0 ;  /* 0x000000021200720c */ /* 0x002fda0000701670 */
[----:B------:R-:W-:Y:S05]  /*0e50*/  @P0 BRA `(.L_x_11) ;  /* 0x0000000000100947 */ /* 0x000fea0003800000 */
[----:B------:R-:W-:-:S04]  /*0e60*/  IMAD.IADD R23, R18, 0x1, -R2 ;  /* 0x0000000112177824 */ /* 0x000fc800078e0a02 */
[----:B0-----:R-:W-:-:S06]  /*0e70*/  IMAD.WIDE R22, R23, 0x8, R10 ;  /* 0x0000000817167825 */ /* 0x001fcc00078e020a */
[----:B------:R-:W5:Y:S01]  /*0e80*/  LDG.E.64.CONSTANT R22, desc[UR4][R22.64] ;  /* 0x0000000416167981 */ /* 0x000f62000c1e9b00 */
[----:B------:R-:W-:Y:S05]  /*0e90*/  BRA `(.L_x_12) ;  /* 0x0000000000487947 */ /* 0x000fea0003800000 */
.L_x_11:
[----:B------:R-:W-:Y:S02]  /*0ea0*/  ISETP.GE.AND P0, PT, R18, R26, PT ;  /* 0x0000001a1200720c */ /* 0x000fe40003f06270 */
[----:B------:R-:W-:-:S04]  /*0eb0*/  ISETP.EQ.U32.AND P2, PT, RZ, UR12, PT ;  /* 0x0000000cff007c0c */ /* 0x000fc8000bf42070 */
[----:B------:R-:W-:-:S04]  /*0ec0*/  ISETP.EQ.OR.EX P0, PT, RZ, UR13, !P0, P2 ;  /* 0x0000000dff007c0c */ /* 0x000fc8000c702720 */
[----:B------:R-:W-:-:S13]  /*0ed0*/  ISETP.GE.OR P0, PT, R18, R2, P0 ;  /* 0x000000021200720c */ /* 0x000fda0000706670 */
[----:B------:R-:W-:Y:S05]  /*0ee0*/  @P0 BRA `(.L_x_13) ;  /* 0x0000000000100947 */ /* 0x000fea0003800000 */
[----:B------:R-:W-:-:S04]  /*0ef0*/  IMAD.IADD R23, R5, 0x1, R18 ;  /* 0x0000000105177824 */ /* 0x000fc800078e0212 */
[----:B------:R-:W-:-:S06]  /*0f00*/  IMAD.WIDE R22, R23, 0x8, R8 ;  /* 0x0000000817167825 */ /* 0x000fcc00078e0208 */
[----:B------:R-:W5:Y:S01]  /*0f10*/  LDG.E.64.CONSTANT R22, desc[UR4][R22.64] ;  /* 0x0000000416167981 */ /* 0x000f62000c1e9b00 */
[----:B------:R-:W-:Y:S05]  /*0f20*/  BRA `(.L_x_12) ;  /* 0x0000000000247947 */ /* 0x000fea0003800000 */
.L_x_13:
[----:B------:R-:W-:Y:S02]  /*0f30*/  ISETP.GE.AND P0, PT, R18, R27, PT ;  /* 0x0000001b1200720c */ /* 0x000fe40003f06270 */
[----:B------:R-:W-:Y:S02]  /*0f40*/  CS2R R22, SRZ ;  /* 0x0000000000167805 */ /* 0x000fe4000001ff00 */
[----:B------:R-:W-:-:S04]  /*0f50*/  ISETP.EQ.U32.AND P2, PT, RZ, UR14, PT ;  /* 0x0000000eff007c0c */ /* 0x000fc8000bf42070 */
[----:B------:R-:W-:-:S04]  /*0f60*/  ISETP.EQ.OR.EX P0, PT, RZ, UR15, !P0, P2 ;  /* 0x0000000fff007c0c */ /* 0x000fc8000c702720 */
[----:B------:R-:W-:-:S13]  /*0f70*/  ISETP.GE.OR P0, PT, R18, R3, P0 ;  /* 0x000000031200720c */ /* 0x000fda0000706670 */
[----:B------:R-:W-:Y:S05]  /*0f80*/  @P0 BRA `(.L_x_12) ;  /* 0x00000000000c0947 */ /* 0x000fea0003800000 */
[----:B------:R-:W-:-:S05]  /*0f90*/  IADD3 R23, PT, PT, -R27, R18, RZ ;  /* 0x000000121b177210 */ /* 0x000fca0007ffe1ff */
[----:B----4-:R-:W-:-:S06]  /*0fa0*/  IMAD.WIDE R22, R23, 0x8, R6 ;  /* 0x0000000817167825 */ /* 0x010fcc00078e0206 */
[----:B------:R-:W5:Y:S02]  /*0fb0*/  LDG.E.64.CONSTANT R22, desc[UR4][R22.64] ;  /* 0x0000000416167981 */ /* 0x000f64000c1e9b00 */
.L_x_12:
[----:B------:R-:W-:Y:S05]  /*0fc0*/  BSYNC.RECONVERGENT B1 ;  /* 0x0000000000017941 */ /* 0x000fea0003800200 */
.L_x_10:
[----:B------:R-:W-:-:S05]  /*0fd0*/  IMAD.WIDE R18, R4, 0x8, R14 ;  /* 0x0000000804127825 */ /* 0x000fca00078e020e */
[----:B------:R-:W2:Y:S02]  /*0fe0*/  LDG.E.64.CONSTANT R20, desc[UR4][R18.64+-0x10] ;  /* 0xfffff00412147981 */ /* 0x000ea4000c1e9b00 */
[----:B--2--5:R-:W-:Y:S02]  /*0ff0*/  DFMA R20, R20, R22, R24 ;  /* 0x000000161414722b */ /* 0x024fe40000000018 */
[----:B------:R-:W2:Y:S01]  /*1000*/  LDG.E.CONSTANT R22, desc[UR4][R16.64+0x4] ;  /* 0x0000040410167981 */ /* 0x000ea2000c1e9900 */
[----:B------:R-:W-:Y:S01]  /*1010*/  BSSY.RECONVERGENT B1, `(.L_x_14) ;  /* 0x0000019000017945 */ /* 0x000fe20003800200 */
[C---:B--2---:R-:W-:Y:S02]  /*1020*/  ISETP.GE.AND P0, PT, R22.reuse, R27, PT ;  /* 0x0000001b1600720c */ /* 0x044fe40003f06270 */
[----:B------:R-:W-:-:S13]  /*1030*/  ISETP.GE.AND P2, PT, R22, R2, PT ;  /* 0x000000021600720c */ /* 0x000fda0003f46270 */
        /* <DEDUP_REMOVED lines=12> */
[----:B----4-:R-:W-:-:S06]  /*1100*/  IMAD.WIDE R24, R25, 0x8, R6 ;  /* 0x0000000819187825 */ /* 0x010fcc00078e0206 */
[----:B------:R-:W5:Y:S01]  /*1110*/  LDG.E.64.CONSTANT R24, desc[UR4][R24.64] ;  /* 0x0000000418187981 */ /* 0x000f62000c1e9b00 */
[----:B------:R-:W-:Y:S05]  /*1120*/  BRA `(.L_x_17) ;  /* 0x00000000001c7947 */ /* 0x000fea0003800000 */
.L_x_16:
[----:B------:R-:W-:-:S04]  /*1130*/  IMAD.IADD R25, R5, 0x1, R22 ;  /* 0x0000000105197824 */ /* 0x000fc800078e0216 */
[----:B------:R-:W-:-:S06]  /*1140*/  IMAD.WIDE R24, R25, 0x8, R8 ;  /* 0x0000000819187825 */ /* 0x000fcc00078e0208 */
[----:B------:R-:W5:Y:S01]  /*1150*/  LDG.E.64.CONSTANT R24, desc[UR4][R24.64] ;  /* 0x0000000418187981 */ /* 0x000f62000c1e9b00 */
[----:B------:R-:W-:Y:S05]  /*1160*/  BRA `(.L_x_17) ;  /* 0x00000000000c7947 */ /* 0x000fea0003800000 */
.L_x_15:
[----:B------:R-:W-:-:S04]  /*1170*/  IMAD.IADD R25, R22, 0x1, -R2 ;  /* 0x0000000116197824 */ /* 0x000fc800078e0a02 */
[----:B0-----:R-:W-:-:S06]  /*1180*/  IMAD.WIDE R24, R25, 0x8, R10 ;  /* 0x0000000819187825 */ /* 0x001fcc00078e020a */
[----:B------:R-:W5:Y:S02]  /*1190*/  LDG.E.64.CONSTANT R24, desc[UR4][R24.64] ;  /* 0x0000000418187981 */ /* 0x000f64000c1e9b00 */
.L_x_17:
[----:B------:R-:W-:Y:S05]  /*11a0*/  BSYNC.RECONVERGENT B1 ;  /* 0x0000000000017941 */ /* 0x000fea0003800200 */
.L_x_14:
        /* <DEDUP_REMOVED lines=21> */
.L_x_20:
[----:B------:R-:W-:-:S04]  /*1300*/  IMAD.IADD R23, R5, 0x1, R24 ;  /* 0x0000000105177824 */ /* 0x000fc800078e0218 */
[----:B------:R-:W-:-:S06]  /*1310*/  IMAD.WIDE R22, R23, 0x8, R8 ;  /* 0x0000000817167825 */ /* 0x000fcc00078e0208 */
[----:B------:R-:W5:Y:S01]  /*1320*/  LDG.E.64.CONSTANT R22, desc[UR4][R22.64] ;  /* 0x0000000416167981 */ /* 0x000f62000c1e9b00 */
[----:B------:R-:W-:Y:S05]  /*1330*/  BRA `(.L_x_21) ;  /* 0x00000000000c7947 */ /* 0x000fea0003800000 */
.L_x_19:
[----:B------:R-:W-:-:S04]  /*1340*/  IMAD.IADD R23, R24, 0x1, -R2 ;  /* 0x0000000118177824 */ /* 0x000fc800078e0a02 */
[----:B0-----:R-:W-:-:S06]  /*1350*/  IMAD.WIDE R22, R23, 0x8, R10 ;  /* 0x0000000817167825 */ /* 0x001fcc00078e020a */
[----:B------:R-:W5:Y:S02]  /*1360*/  LDG.E.64.CONSTANT R22, desc[UR4][R22.64] ;  /* 0x0000000416167981 */ /* 0x000f64000c1e9b00 */
.L_x_21:
[----:B------:R-:W-:Y:S05]  /*1370*/  BSYNC.RECONVERGENT B1 ;  /* 0x0000000000017941 */ /* 0x000fea0003800200 */
.L_x_18:
        /* <DEDUP_REMOVED lines=21> */
.L_x_24:
[----:B------:R-:W-:-:S04]  /*14d0*/  IMAD.IADD R17, R5, 0x1, R20 ;  /* 0x0000000105117824 */ /* 0x000fc800078e0214 */
[----:B------:R-:W-:-:S06]  /*14e0*/  IMAD.WIDE R16, R17, 0x8, R8 ;  /* 0x0000000811107825 */ /* 0x000fcc00078e0208 */
[----:B------:R-:W5:Y:S01]  /*14f0*/  LDG.E.64.CONSTANT R16, desc[UR4][R16.64] ;  /* 0x0000000410107981 */ /* 0x000f62000c1e9b00 */
[----:B------:R-:W-:Y:S05]  /*1500*/  BRA `(.L_x_25) ;  /* 0x00000000000c7947 */ /* 0x000fea0003800000 */
.L_x_23:
[----:B------:R-:W-:-:S04]  /*1510*/  IMAD.IADD R17, R20, 0x1, -R2 ;  /* 0x0000000114117824 */ /* 0x000fc800078e0a02 */
[----:B0-----:R-:W-:-:S06]  /*1520*/  IMAD.WIDE R16, R17, 0x8, R10 ;  /* 0x0000000811107825 */ /* 0x001fcc00078e020a */
[----:B------:R-:W5:Y:S02]  /*1530*/  LDG.E.64.CONSTANT R16, desc[UR4][R16.64] ;  /* 0x0000000410107981 */ /* 0x000f64000c1e9b00 */
.L_x_25:
[----:B------:R-:W-:Y:S05]  /*1540*/  BSYNC.RECONVERGENT B1 ;  /* 0x0000000000017941 */ /* 0x000fea0003800200 */
.L_x_22:
[----:B------:R-:W2:Y:S01]  /*1550*/  LDG.E.64.CONSTANT R18, desc[UR4][R18.64+0x8] ;  /* 0x0000080412127981 */ /* 0x000ea2000c1e9b00 */
[----:B------:R-:W-:Y:S01]  /*1560*/  VIADD R4, R4, 0x4 ;  /* 0x0000000404047836 */ /* 0x000fe20000000000 */
[----:B--2--5:R-:W-:Y:S01]  /*1570*/  DFMA R24, R18, R16, R24 ;  /* 0x000000101218722b */ /* 0x024fe20000000018 */
[----:B------:R-:W-:Y:S10]  /*1580*/  @P1 BRA `(.L_x_26) ;  /* 0xfffffff800141947 */ /* 0x000ff4000383ffff */
.L_x_2:
[----:B------:R-:W-:Y:S05]  /*1590*/  BSYNC.RECONVERGENT B0 ;  /* 0x0000000000007941 */ /* 0x000fea0003800200 */
.L_x_0:
[----:B------:R-:W5:Y:S02]  /*15a0*/  LDC.64 R2, c[0x0][0x3b0] ;  /* 0x0000ec00ff027b82 */ /* 0x000f640000000a00 */
[----:B-----5:R-:W-:-:S05]  /*15b0*/  IMAD.WIDE R28, R28, 0x8, R2 ;  /* 0x000000081c1c7825 */ /* 0x020fca00078e0202 */
[----:B------:R-:W-:Y:S01]  /*15c0*/  STG.E.64 desc[UR4][R28.64], R24 ;  /* 0x000000181c007986 */ /* 0x000fe2000c101b04 */
[----:B------:R-:W-:Y:S05]  /*15d0*/  EXIT ;  /* 0x000000000000794d */ /* 0x000fea0003800000 */
.L_x_27:
[----:B------:R-:W-:-:S00]  /*15e0*/  BRA `(.L_x_27) ;  /* 0xfffffffc00fc7947 */ /* 0x000fc0000383ffff */
[----:B------:R-:W-:-:S00]  /*15f0*/  NOP ;  /* 0x0000000000007918 */ /* 0x000fc00000000000 */
        /* <DEDUP_REMOVED lines=8> */
.L_x_28:


//--------------------- .nv.shared.reserved.0     --------------------------
	.section	.nv.shared.reserved.0,"aw",@nobits
	.weak		__nv_reservedSMEM_offset_0_alias
	.size		__nv_reservedSMEM_offset_0_alias, 0, 64
	.other		__nv_reservedSMEM_offset_0_alias,@"STO_CUDA_RESERVED_SHARED STV_DEFAULT"
__nv_reservedSMEM_offset_0_alias:
	.zero		0
	.zero		64


//--------------------- .nv.constant0._Z39stencil7_csr_partitioned_halo_kernel_3dPKiS0_PKdS2_S2_S2_Pdiiii --------------------------
	.section	.nv.constant0._Z39stencil7_csr_partitioned_halo_kernel_3dPKiS0_PKdS2_S2_S2_Pdiiii,"a",@progbits
	.sectionflags	@""
	.align	4
.nv.constant0._Z39stencil7_csr_partitioned_halo_kernel_3dPKiS0_PKdS2_S2_S2_Pdiiii:
	.zero		968


//--------------------- SYMBOLS --------------------------

	.type		.nv.reservedSmem.offset0,@object
	.size		.nv.reservedSmem.offset0,0x4
